	.headerflags	@"EF_CUDA_TEXMODE_UNIFIED EF_CUDA_64BIT_ADDRESS EF_CUDA_ACCELERATORS EF_CUDA_SM90 EF_CUDA_VIRTUAL_SM(EF_CUDA_SM90)"
	.elftype	@"ET_EXEC"


//--------------------- .nv.info                  --------------------------
	.section	.nv.info,"",@"SHT_CUDA_INFO"
	.align	4


	//----- nvinfo : EIATTR_REGCOUNT
	.align		4
        /*0000*/ 	.byte	0x04, 0x2f
        /*0002*/ 	.short	(.L_1 - .L_0)
	.align		4
.L_0:
        /*0004*/ 	.word	index@(triton_poi_fused__softmax_5)
        /*0008*/ 	.word	0x00000012


	//----- nvinfo : EIATTR_MIN_STACK_SIZE
	.align		4
.L_1:
        /*000c*/ 	.byte	0x04, 0x12
        /*000e*/ 	.short	(.L_3 - .L_2)
	.align		4
.L_2:
        /*0010*/ 	.word	index@(triton_poi_fused__softmax_5)
        /*0014*/ 	.word	0x00000000


	//----- nvinfo : EIATTR_FRAME_SIZE
	.align		4
.L_3:
        /*0018*/ 	.byte	0x04, 0x11
        /*001a*/ 	.short	(.L_5 - .L_4)
	.align		4
.L_4:
        /*001c*/ 	.word	index@(triton_poi_fused__softmax_5)
        /*0020*/ 	.word	0x00000000


	//----- nvinfo : EIATTR_MIN_STACK_SIZE
	.align		4
.L_5:
        /*0024*/ 	.byte	0x04, 0x12
        /*0026*/ 	.short	(.L_7 - .L_6)
	.align		4
.L_6:
        /*0028*/ 	.word	index@(triton_poi_fused__softmax_5)
        /*002c*/ 	.word	0x00000000
.L_7:


//--------------------- .nv.info.triton_poi_fused__softmax_5 --------------------------
	.section	.nv.info.triton_poi_fused__softmax_5,"",@"SHT_CUDA_INFO"
	.sectionflags	@""
	.align	4


	//----- nvinfo : EIATTR_CUDA_API_VERSION
	.align		4
        /*0000*/ 	.byte	0x04, 0x37
        /*0002*/ 	.short	(.L_9 - .L_8)
.L_8:
        /*0004*/ 	.word	0x0000007c


	//----- nvinfo : EIATTR_KPARAM_INFO
	.align		4
.L_9:
        /*0008*/ 	.byte	0x04, 0x17
        /*000a*/ 	.short	(.L_11 - .L_10)
.L_10:
        /*000c*/ 	.word	0x00000000
        /*0010*/ 	.short	0x0002
        /*0012*/ 	.short	0x0010
        /*0014*/ 	.byte	0x00, 0xf0, 0x11, 0x00


	//----- nvinfo : EIATTR_KPARAM_INFO
	.align		4
.L_11:
        /*0018*/ 	.byte	0x04, 0x17
        /*001a*/ 	.short	(.L_13 - .L_12)
.L_12:
        /*001c*/ 	.word	0x00000000
        /*0020*/ 	.short	0x0001
        /*0022*/ 	.short	0x0008
        /*0024*/ 	.byte	0x00, 0xf4, 0x21, 0x00


	//----- nvinfo : EIATTR_KPARAM_INFO
	.align		4
.L_13:
        /*0028*/ 	.byte	0x04, 0x17
        /*002a*/ 	.short	(.L_15 - .L_14)
.L_14:
        /*002c*/ 	.word	0x00000000
        /*0030*/ 	.short	0x0000
        /*0032*/ 	.short	0x0000
        /*0034*/ 	.byte	0x00, 0xf4, 0x21, 0x00


	//----- nvinfo : EIATTR_SPARSE_MMA_MASK
	.align		4
.L_15:
        /*0038*/ 	.byte	0x03, 0x50
        /*003a*/ 	.short	0x0000


	//----- nvinfo : EIATTR_MAXREG_COUNT
	.align		4
        /*003c*/ 	.byte	0x03, 0x1b
        /*003e*/ 	.short	0x00ff


	//----- nvinfo : EIATTR_EXIT_INSTR_OFFSETS
	.align		4
        /*0040*/ 	.byte	0x04, 0x1c
        /*0042*/ 	.short	(.L_17 - .L_16)


	//   ....[0]....
.L_16:
        /*0044*/ 	.word	0x00000360


	//   ....[1]....
        /*0048*/ 	.word	0x00000380


	//----- nvinfo : EIATTR_REQNTID
	.align		4
.L_17:
        /*004c*/ 	.byte	0x04, 0x10
        /*004e*/ 	.short	(.L_19 - .L_18)
.L_18:
        /*0050*/ 	.word	0x00000080
        /*0054*/ 	.word	0x00000001
        /*0058*/ 	.word	0x00000001


	//----- nvinfo : EIATTR_CBANK_PARAM_SIZE
	.align		4
.L_19:
        /*005c*/ 	.byte	0x03, 0x19
        /*005e*/ 	.short	0x0014


	//----- nvinfo : EIATTR_PARAM_CBANK
	.align		4
        /*0060*/ 	.byte	0x04, 0x0a
        /*0062*/ 	.short	(.L_21 - .L_20)
	.align		4
.L_20:
        /*0064*/ 	.word	index@(.nv.constant0.triton_poi_fused__softmax_5)
        /*0068*/ 	.short	0x0210
        /*006a*/ 	.short	0x0014


	//----- nvinfo : EIATTR_SW_WAR
	.align		4
.L_21:
        /*006c*/ 	.byte	0x04, 0x36
        /*006e*/ 	.short	(.L_23 - .L_22)
.L_22:
        /*0070*/ 	.word	0x00000008
.L_23:


//--------------------- .nv.callgraph             --------------------------
	.section	.nv.callgraph,"",@"SHT_CUDA_CALLGRAPH"
	.align	4
	.sectionentsize	8
	.align		4
        /*0000*/ 	.word	0x00000000
	.align		4
        /*0004*/ 	.word	0xffffffff
	.align		4
        /*0008*/ 	.word	0x00000000
	.align		4
        /*000c*/ 	.word	0xfffffffe
	.align		4
        /*0010*/ 	.word	0x00000000
	.align		4
        /*0014*/ 	.word	0xfffffffd
	.align		4
        /*0018*/ 	.word	0x00000000
	.align		4
        /*001c*/ 	.word	0xfffffffc


//--------------------- .text.triton_poi_fused__softmax_5 --------------------------
	.section	.text.triton_poi_fused__softmax_5,"ax",@progbits
	.align	128
        .global         triton_poi_fused__softmax_5
        .type           triton_poi_fused__softmax_5,@function
        .size           triton_poi_fused__softmax_5,(.L_x_1 - triton_poi_fused__softmax_5)
        .other          triton_poi_fused__softmax_5,@"STO_CUDA_ENTRY STV_DEFAULT"
triton_poi_fused__softmax_5:
.text.triton_poi_fused__softmax_5:
[----:B------:R-:W0:Y:S02]  /*0000*/  LDC R1, c[0x0][0x28] ;  /* 0x00000a00ff017b82 */ /* 0x000e240000000800 */
[----:B------:R-:W1:Y:S01]  /*0010*/  S2R R0, SR_TID.X ;  /* 0x0000000000007919 */ /* 0x000e620000002100 */
[----:B------:R-:W2:Y:S01]  /*0020*/  LDC.64 R2, c[0x0][0x210] ;  /* 0x00008400ff027b82 */ /* 0x000ea20000000a00 */
[----:B------:R-:W-:Y:S02]  /*0030*/  MOV R6, RZ ;  /* 0x000000ff00067202 */ /* 0x000fe40000000f00 */
[----:B------:R-:W-:Y:S01]  /*0040*/  CS2R R10, SRZ ;  /* 0x00000000000a7805 */ /* 0x000fe2000001ff00 */
[----:B------:R-:W3:Y:S01]  /*0050*/  S2R R7, SR_CTAID.X ;  /* 0x0000000000077919 */ /* 0x000ee20000002500 */
[----:B------:R-:W-:Y:S01]  /*0060*/  CS2R R12, SRZ ;  /* 0x00000000000c7805 */ /* 0x000fe2000001ff00 */
[----:B------:R-:W-:Y:S01]  /*0070*/  ULDC.64 UR4, c[0x0][0x208] ;  /* 0x0000820000047ab9 */ /* 0x000fe20000000a00 */
[----:B-1----:R-:W-:Y:S02]  /*0080*/  SHF.L.U32 R0, R0, 0x1, RZ ;  /* 0x0000000100007819 */ /* 0x002fe400000006ff */
[----:B---3--:R-:W-:-:S02]  /*0090*/  SHF.R.S32.HI R4, RZ, 0x17, R7 ;  /* 0x00000017ff047819 */ /* 0x008fc40000011407 */
[----:B------:R-:W-:Y:S02]  /*00a0*/  LOP3.LUT R0, R0, 0xfe, RZ, 0xc0, !PT ;  /* 0x000000fe00007812 */ /* 0x000fe400078ec0ff */
[----:B------:R-:W-:Y:S02]  /*00b0*/  SGXT R4, R4, 0x1 ;  /* 0x000000010404781a */ /* 0x000fe40000000200 */
[----:B------:R-:W-:Y:S01]  /*00c0*/  LEA R7, R7, R0, 0x8 ;  /* 0x0000000007077211 */ /* 0x000fe200078e40ff */
[----:B------:R-:W-:-:S03]  /*00d0*/  HFMA2.MMA R0, -RZ, RZ, 0, 0 ;  /* 0x00000000ff007435 */ /* 0x000fc600000001ff */
[----:B------:R-:W-:Y:S02]  /*00e0*/  LEA.HI R4, R4, R7, RZ, 0x2 ;  /* 0x0000000704047211 */ /* 0x000fe400078f10ff */
[----:B------:R-:W-:Y:S02]  /*00f0*/  ISETP.GE.AND P4, PT, R7, 0x400, PT ;  /* 0x000004000700780c */ /* 0x000fe40003f86270 */
[----:B------:R-:W-:-:S05]  /*0100*/  LOP3.LUT R9, R4, 0xfffffffc, RZ, 0xc0, !PT ;  /* 0xfffffffc04097812 */ /* 0x000fca00078ec0ff */
[----:B--2---:R-:W-:Y:S01]  /*0110*/  IMAD.WIDE R8, R9, 0x4, R2 ;  /* 0x0000000409087825 */ /* 0x004fe200078e0202 */
[----:B------:R-:W-:-:S05]  /*0120*/  CS2R R14, SRZ ;  /* 0x00000000000e7805 */ /* 0x000fca000001ff00 */
[----:B------:R-:W2:Y:S04]  /*0130*/  @!P4 LDG.E.EL R0, desc[UR4][R8.64] ;  /* 0x000000040800c981 */ /* 0x000ea8000c2e1900 */
[----:B------:R-:W2:Y:S04]  /*0140*/  @!P4 LDG.E.EL R11, desc[UR4][R8.64+0x4] ;  /* 0x00000404080bc981 */ /* 0x000ea8000c2e1900 */
[----:B------:R-:W3:Y:S04]  /*0150*/  @!P4 LDG.E.EL R6, desc[UR4][R8.64] ;  /* 0x000000040806c981 */ /* 0x000ee8000c2e1900 */
[----:B------:R-:W3:Y:S04]  /*0160*/  @!P4 LDG.E.EL R13, desc[UR4][R8.64+0x4] ;  /* 0x00000404080dc981 */ /* 0x000ee8000c2e1900 */
[----:B------:R-:W4:Y:S04]  /*0170*/  @!P4 LDG.E.EL R10, desc[UR4][R8.64+0x8] ;  /* 0x00000804080ac981 */ /* 0x000f28000c2e1900 */
[----:B------:R-:W5:Y:S04]  /*0180*/  @!P4 LDG.E.EL R12, desc[UR4][R8.64+0x8] ;  /* 0x00000804080cc981 */ /* 0x000f68000c2e1900 */
[----:B------:R-:W5:Y:S04]  /*0190*/  @!P4 LDG.E.EL R14, desc[UR4][R8.64+0xc] ;  /* 0x00000c04080ec981 */ /* 0x000f68000c2e1900 */
[----:B------:R-:W5:Y:S01]  /*01a0*/  @!P4 LDG.E.EL R15, desc[UR4][R8.64+0xc] ;  /* 0x00000c04080fc981 */ /* 0x000f62000c2e1900 */
[----:B------:R-:W-:Y:S01]  /*01b0*/  CS2R R4, SRZ ;  /* 0x0000000000047805 */ /* 0x000fe2000001ff00 */
[----:B------:R-:W-:-:S05]  /*01c0*/  IMAD.WIDE R2, R7, 0x4, R2 ;  /* 0x0000000407027825 */ /* 0x000fca00078e0202 */
[----:B------:R1:W5:Y:S02]  /*01d0*/  @!P4 LDG.E.64 R4, desc[UR4][R2.64] ;  /* 0x000000040204c981 */ /* 0x000364000c1e1b00 */
[----:B-1----:R-:W1:Y:S02]  /*01e0*/  LDC.64 R2, c[0x0][0x218] ;  /* 0x00008600ff027b82 */ /* 0x002e640000000a00 */
[----:B-1----:R-:W-:-:S04]  /*01f0*/  IMAD.WIDE R2, R7, 0x4, R2 ;  /* 0x0000000407027825 */ /* 0x002fc800078e0202 */
[----:B--2---:R-:W-:Y:S01]  /*0200*/  FADD R11, R11, R0 ;  /* 0x000000000b0b7221 */ /* 0x004fe20000000000 */
[----:B---3--:R-:W-:-:S03]  /*0210*/  FADD R13, R13, R6 ;  /* 0x000000060d0d7221 */ /* 0x008fc60000000000 */
[----:B----4-:R-:W-:Y:S01]  /*0220*/  FADD R11, R11, R10 ;  /* 0x0000000a0b0b7221 */ /* 0x010fe20000000000 */
[----:B-----5:R-:W-:-:S03]  /*0230*/  FADD R12, R13, R12 ;  /* 0x0000000c0d0c7221 */ /* 0x020fc60000000000 */
[----:B------:R-:W-:Y:S01]  /*0240*/  FADD R11, R11, R14 ;  /* 0x0000000e0b0b7221 */ /* 0x000fe20000000000 */
[----:B------:R-:W-:-:S04]  /*0250*/  FADD R12, R12, R15 ;  /* 0x0000000f0c0c7221 */ /* 0x000fc80000000000 */
[C---:B------:R-:W-:Y:S02]  /*0260*/  FSETP.GT.AND P0, PT, |R11|.reuse, 8.50705917302346158658e+37, PT ;  /* 0x7e8000000b00780b */ /* 0x040fe40003f04200 */
[----:B------:R-:W-:Y:S02]  /*0270*/  FSETP.GEU.AND P2, PT, |R11|, 1.175494350822287508e-38, PT ;  /* 0x008000000b00780b */ /* 0x000fe40003f4e200 */
[C---:B------:R-:W-:Y:S02]  /*0280*/  FSETP.GT.AND P1, PT, |R12|.reuse, 8.50705917302346158658e+37, PT ;  /* 0x7e8000000c00780b */ /* 0x040fe40003f24200 */
[----:B------:R-:W-:-:S07]  /*0290*/  FSETP.GEU.AND P3, PT, |R12|, 1.175494350822287508e-38, PT ;  /* 0x008000000c00780b */ /* 0x000fce0003f6e200 */
[----:B------:R-:W-:Y:S01]  /*02a0*/  @P0 FMUL R11, R11, 0.25 ;  /* 0x3e8000000b0b0820 */ /* 0x000fe20000400000 */
[----:B------:R-:W-:-:S03]  /*02b0*/  @P0 FMUL R4, R4, 0.25 ;  /* 0x3e80000004040820 */ /* 0x000fc60000400000 */
[----:B------:R-:W-:Y:S01]  /*02c0*/  @P1 FMUL R12, R12, 0.25 ;  /* 0x3e8000000c0c1820 */ /* 0x000fe20000400000 */
[----:B------:R-:W-:Y:S01]  /*02d0*/  @!P2 FMUL R11, R11, 16777216 ;  /* 0x4b8000000b0ba820 */ /* 0x000fe20000400000 */
[----:B------:R-:W-:Y:S01]  /*02e0*/  @P1 FMUL R5, R5, 0.25 ;  /* 0x3e80000005051820 */ /* 0x000fe20000400000 */
[----:B------:R-:W-:Y:S01]  /*02f0*/  @!P2 FMUL R4, R4, 16777216 ;  /* 0x4b8000000404a820 */ /* 0x000fe20000400000 */
[----:B------:R-:W-:Y:S02]  /*0300*/  @!P3 FMUL R12, R12, 16777216 ;  /* 0x4b8000000c0cb820 */ /* 0x000fe40000400000 */
[----:B------:R-:W-:Y:S01]  /*0310*/  @!P3 FMUL R5, R5, 16777216 ;  /* 0x4b8000000505b820 */ /* 0x000fe20000400000 */
[----:B------:R-:W1:Y:S08]  /*0320*/  MUFU.RCP R11, R11 ;  /* 0x0000000b000b7308 */ /* 0x000e700000001000 */
[----:B------:R-:W2:Y:S01]  /*0330*/  MUFU.RCP R12, R12 ;  /* 0x0000000c000c7308 */ /* 0x000ea20000001000 */
[----:B-1----:R-:W-:Y:S01]  /*0340*/  FMUL R4, R11, R4 ;  /* 0x000000040b047220 */ /* 0x002fe20000400000 */
[----:B--2---:R-:W-:Y:S01]  /*0350*/  FMUL R5, R12, R5 ;  /* 0x000000050c057220 */ /* 0x004fe20000400000 */
[----:B------:R-:W-:Y:S06]  /*0360*/  @P4 EXIT ;  /* 0x000000000000494d */ /* 0x000fec0003800000 */
[----:B------:R-:W-:Y:S01]  /*0370*/  STG.E.64 desc[UR4][R2.64], R4 ;  /* 0x0000000402007986 */ /* 0x000fe2000c101b04 */
[----:B------:R-:W-:Y:S05]  /*0380*/  EXIT ;  /* 0x000000000000794d */ /* 0x000fea0003800000 */
.L_x_0:
[----:B------:R-:W-:-:S00]  /*0390*/  BRA `(.L_x_0) ;  /* 0xfffffffc00fc7947 */ /* 0x000fc0000383ffff */
[----:B------:R-:W-:-:S00]  /*03a0*/  NOP ;  /* 0x0000000000007918 */ /* 0x000fc00000000000 */
        /* <DEDUP_REMOVED lines=13> */
.L_x_1:


//--------------------- .nv.constant0.triton_poi_fused__softmax_5 --------------------------
	.section	.nv.constant0.triton_poi_fused__softmax_5,"a",@progbits
	.sectionflags	@""
	.align	4
.nv.constant0.triton_poi_fused__softmax_5:
	.zero		548
